	.headerflags	@"EF_CUDA_TEXMODE_UNIFIED EF_CUDA_64BIT_ADDRESS EF_CUDA_ACCELERATORS EF_CUDA_SM90 EF_CUDA_VIRTUAL_SM(EF_CUDA_SM90)"
	.elftype	@"ET_EXEC"


//--------------------- .nv.info                  --------------------------
	.section	.nv.info,"",@"SHT_CUDA_INFO"
	.align	4


	//----- nvinfo : EIATTR_REGCOUNT
	.align		4
        /*0000*/ 	.byte	0x04, 0x2f
        /*0002*/ 	.short	(.L_1 - .L_0)
	.align		4
.L_0:
        /*0004*/ 	.word	index@(triton_poi_fused_max_pool2d_with_indices_3)
        /*0008*/ 	.word	0x00000014


	//----- nvinfo : EIATTR_MIN_STACK_SIZE
	.align		4
.L_1:
        /*000c*/ 	.byte	0x04, 0x12
        /*000e*/ 	.short	(.L_3 - .L_2)
	.align		4
.L_2:
        /*0010*/ 	.word	index@(triton_poi_fused_max_pool2d_with_indices_3)
        /*0014*/ 	.word	0x00000000


	//----- nvinfo : EIATTR_FRAME_SIZE
	.align		4
.L_3:
        /*0018*/ 	.byte	0x04, 0x11
        /*001a*/ 	.short	(.L_5 - .L_4)
	.align		4
.L_4:
        /*001c*/ 	.word	index@(triton_poi_fused_max_pool2d_with_indices_3)
        /*0020*/ 	.word	0x00000000


	//----- nvinfo : EIATTR_MIN_STACK_SIZE
	.align		4
.L_5:
        /*0024*/ 	.byte	0x04, 0x12
        /*0026*/ 	.short	(.L_7 - .L_6)
	.align		4
.L_6:
        /*0028*/ 	.word	index@(triton_poi_fused_max_pool2d_with_indices_3)
        /*002c*/ 	.word	0x00000000
.L_7:


//--------------------- .nv.info.triton_poi_fused_max_pool2d_with_indices_3 --------------------------
	.section	.nv.info.triton_poi_fused_max_pool2d_with_indices_3,"",@"SHT_CUDA_INFO"
	.sectionflags	@""
	.align	4


	//----- nvinfo : EIATTR_CUDA_API_VERSION
	.align		4
        /*0000*/ 	.byte	0x04, 0x37
        /*0002*/ 	.short	(.L_9 - .L_8)
.L_8:
        /*0004*/ 	.word	0x0000007c


	//----- nvinfo : EIATTR_KPARAM_INFO
	.align		4
.L_9:
        /*0008*/ 	.byte	0x04, 0x17
        /*000a*/ 	.short	(.L_11 - .L_10)
.L_10:
        /*000c*/ 	.word	0x00000000
        /*0010*/ 	.short	0x0002
        /*0012*/ 	.short	0x0010
        /*0014*/ 	.byte	0x00, 0xf0, 0x11, 0x00


	//----- nvinfo : EIATTR_KPARAM_INFO
	.align		4
.L_11:
        /*0018*/ 	.byte	0x04, 0x17
        /*001a*/ 	.short	(.L_13 - .L_12)
.L_12:
        /*001c*/ 	.word	0x00000000
        /*0020*/ 	.short	0x0001
        /*0022*/ 	.short	0x0008
        /*0024*/ 	.byte	0x00, 0xf4, 0x21, 0x00


	//----- nvinfo : EIATTR_KPARAM_INFO
	.align		4
.L_13:
        /*0028*/ 	.byte	0x04, 0x17
        /*002a*/ 	.short	(.L_15 - .L_14)
.L_14:
        /*002c*/ 	.word	0x00000000
        /*0030*/ 	.short	0x0000
        /*0032*/ 	.short	0x0000
        /*0034*/ 	.byte	0x00, 0xf4, 0x21, 0x00


	//----- nvinfo : EIATTR_SPARSE_MMA_MASK
	.align		4
.L_15:
        /*0038*/ 	.byte	0x03, 0x50
        /*003a*/ 	.short	0x0000


	//----- nvinfo : EIATTR_MAXREG_COUNT
	.align		4
        /*003c*/ 	.byte	0x03, 0x1b
        /*003e*/ 	.short	0x00ff


	//----- nvinfo : EIATTR_EXIT_INSTR_OFFSETS
	.align		4
        /*0040*/ 	.byte	0x04, 0x1c
        /*0042*/ 	.short	(.L_17 - .L_16)


	//   ....[0]....
.L_16:
        /*0044*/ 	.word	0x000002a0


	//   ....[1]....
        /*0048*/ 	.word	0x000002c0


	//----- nvinfo : EIATTR_REQNTID
	.align		4
.L_17:
        /*004c*/ 	.byte	0x04, 0x10
        /*004e*/ 	.short	(.L_19 - .L_18)
.L_18:
        /*0050*/ 	.word	0x00000020
        /*0054*/ 	.word	0x00000001
        /*0058*/ 	.word	0x00000001


	//----- nvinfo : EIATTR_CBANK_PARAM_SIZE
	.align		4
.L_19:
        /*005c*/ 	.byte	0x03, 0x19
        /*005e*/ 	.short	0x0014


	//----- nvinfo : EIATTR_PARAM_CBANK
	.align		4
        /*0060*/ 	.byte	0x04, 0x0a
        /*0062*/ 	.short	(.L_21 - .L_20)
	.align		4
.L_20:
        /*0064*/ 	.word	index@(.nv.constant0.triton_poi_fused_max_pool2d_with_indices_3)
        /*0068*/ 	.short	0x0210
        /*006a*/ 	.short	0x0014


	//----- nvinfo : EIATTR_SW_WAR
	.align		4
.L_21:
        /*006c*/ 	.byte	0x04, 0x36
        /*006e*/ 	.short	(.L_23 - .L_22)
.L_22:
        /*0070*/ 	.word	0x00000008
.L_23:


//--------------------- .nv.callgraph             --------------------------
	.section	.nv.callgraph,"",@"SHT_CUDA_CALLGRAPH"
	.align	4
	.sectionentsize	8
	.align		4
        /*0000*/ 	.word	0x00000000
	.align		4
        /*0004*/ 	.word	0xffffffff
	.align		4
        /*0008*/ 	.word	0x00000000
	.align		4
        /*000c*/ 	.word	0xfffffffe
	.align		4
        /*0010*/ 	.word	0x00000000
	.align		4
        /*0014*/ 	.word	0xfffffffd
	.align		4
        /*0018*/ 	.word	0x00000000
	.align		4
        /*001c*/ 	.word	0xfffffffc


//--------------------- .text.triton_poi_fused_max_pool2d_with_indices_3 --------------------------
	.section	.text.triton_poi_fused_max_pool2d_with_indices_3,"ax",@progbits
	.align	128
        .global         triton_poi_fused_max_pool2d_with_indices_3
        .type           triton_poi_fused_max_pool2d_with_indices_3,@function
        .size           triton_poi_fused_max_pool2d_with_indices_3,(.L_x_1 - triton_poi_fused_max_pool2d_with_indices_3)
        .other          triton_poi_fused_max_pool2d_with_indices_3,@"STO_CUDA_ENTRY STV_DEFAULT"
triton_poi_fused_max_pool2d_with_indices_3:
.text.triton_poi_fused_max_pool2d_with_indices_3:
[----:B------:R-:W0:Y:S02]  /*0000*/  LDC R1, c[0x0][0x28] ;  /* 0x00000a00ff017b82 */ /* 0x000e240000000800 */
[----:B------:R-:W1:Y:S01]  /*0010*/  S2R R16, SR_TID.X ;  /* 0x0000000000107919 */ /* 0x000e620000002100 */
[----:B------:R-:W2:Y:S01]  /*0020*/  LDC.64 R8, c[0x0][0x210] ;  /* 0x00008400ff087b82 */ /* 0x000ea20000000a00 */
[----:B------:R-:W-:Y:S01]  /*0030*/  IMAD.MOV.U32 R12, RZ, RZ, RZ ;  /* 0x000000ffff0c7224 */ /* 0x000fe200078e00ff */
[----:B------:R-:W-:Y:S01]  /*0040*/  ULDC.64 UR4, c[0x0][0x208] ;  /* 0x0000820000047ab9 */ /* 0x000fe20000000a00 */
[----:B------:R-:W3:Y:S01]  /*0050*/  S2R R13, SR_CTAID.X ;  /* 0x00000000000d7919 */ /* 0x000ee20000002500 */
[----:B------:R-:W-:Y:S01]  /*0060*/  IMAD.MOV.U32 R17, RZ, RZ, RZ ;  /* 0x000000ffff117224 */ /* 0x000fe200078e00ff */
[----:B-1----:R-:W-:-:S05]  /*0070*/  LOP3.LUT R0, R16, 0xf, RZ, 0xc0, !PT ;  /* 0x0000000f10007812 */ /* 0x002fca00078ec0ff */
[----:B---3--:R-:W-:-:S05]  /*0080*/  IMAD R13, R13, 0x10, R0 ;  /* 0x000000100d0d7824 */ /* 0x008fca00078e0200 */
[C---:B------:R-:W-:Y:S02]  /*0090*/  LEA.HI R0, R13.reuse, R13, RZ, 0x1 ;  /* 0x0000000d0d007211 */ /* 0x040fe400078f08ff */
[----:B------:R-:W-:Y:S02]  /*00a0*/  ISETP.GE.AND P0, PT, R13, 0x10, PT ;  /* 0x000000100d00780c */ /* 0x000fe40003f06270 */
[C---:B------:R-:W-:Y:S01]  /*00b0*/  LOP3.LUT R2, R0.reuse, 0x7ffffffe, RZ, 0xc0, !PT ;  /* 0x7ffffffe00027812 */ /* 0x040fe200078ec0ff */
[----:B------:R-:W-:-:S04]  /*00c0*/  IMAD.SHL.U32 R0, R0, 0x4, RZ ;  /* 0x0000000400007824 */ /* 0x000fc800078e00ff */
[----:B------:R-:W-:Y:S01]  /*00d0*/  IMAD.IADD R2, R13, 0x1, -R2 ;  /* 0x000000010d027824 */ /* 0x000fe200078e0a02 */
[----:B------:R-:W-:-:S05]  /*00e0*/  LOP3.LUT R3, R0, 0xfffffff8, RZ, 0xc0, !PT ;  /* 0xfffffff800037812 */ /* 0x000fca00078ec0ff */
[----:B------:R-:W-:-:S04]  /*00f0*/  IMAD R0, R2, 0x2, R3 ;  /* 0x0000000202007824 */ /* 0x000fc800078e0203 */
[C---:B------:R-:W-:Y:S02]  /*0100*/  VIADD R3, R0.reuse, 0xc0 ;  /* 0x000000c000037836 */ /* 0x040fe40000000000 */
[----:B------:R-:W-:Y:S02]  /*0110*/  VIADD R5, R0, 0xc1 ;  /* 0x000000c100057836 */ /* 0x000fe40000000000 */
[----:B--2---:R-:W-:-:S04]  /*0120*/  IMAD.WIDE R2, R3, 0x4, R8 ;  /* 0x0000000403027825 */ /* 0x004fc800078e0208 */
[--C-:B------:R-:W-:Y:S01]  /*0130*/  IMAD.WIDE R4, R5, 0x4, R8.reuse ;  /* 0x0000000405047825 */ /* 0x100fe200078e0208 */
[----:B------:R1:W2:Y:S03]  /*0140*/  @!P0 LDG.E.EL R12, desc[UR4][R2.64] ;  /* 0x00000004020c8981 */ /* 0x0002a6000c2e1900 */
[----:B------:R-:W-:Y:S01]  /*0150*/  VIADD R7, R0, 0xc4 ;  /* 0x000000c400077836 */ /* 0x000fe20000000000 */
[----:B------:R-:W2:Y:S01]  /*0160*/  @!P0 LDG.E.EL R17, desc[UR4][R4.64] ;  /* 0x0000000404118981 */ /* 0x000ea2000c2e1900 */
[----:B------:R-:W-:Y:S02]  /*0170*/  CS2R R14, SRZ ;  /* 0x00000000000e7805 */ /* 0x000fe4000001ff00 */
[----:B------:R-:W-:-:S04]  /*0180*/  IMAD.WIDE R6, R7, 0x4, R8 ;  /* 0x0000000407067825 */ /* 0x000fc800078e0208 */
[----:B------:R-:W-:Y:S01]  /*0190*/  VIADD R11, R0, 0xc5 ;  /* 0x000000c5000b7836 */ /* 0x000fe20000000000 */
[----:B------:R-:W3:Y:S03]  /*01a0*/  @!P0 LDG.E.EL R14, desc[UR4][R6.64] ;  /* 0x00000004060e8981 */ /* 0x000ee6000c2e1900 */
[----:B------:R-:W-:Y:S02]  /*01b0*/  IMAD.WIDE R8, R11, 0x4, R8 ;  /* 0x000000040b087825 */ /* 0x000fe400078e0208 */
[----:B------:R-:W1:Y:S03]  /*01c0*/  LDC.64 R10, c[0x0][0x218] ;  /* 0x00008600ff0a7b82 */ /* 0x000e660000000a00 */
[----:B------:R-:W4:Y:S01]  /*01d0*/  @!P0 LDG.E.EL R15, desc[UR4][R8.64] ;  /* 0x00000004080f8981 */ /* 0x000f22000c2e1900 */
[----:B-1----:R-:W-:Y:S01]  /*01e0*/  IMAD.WIDE R2, R13, 0x4, R10 ;  /* 0x000000040d027825 */ /* 0x002fe200078e020a */
[----:B--2---:R-:W-:-:S02]  /*01f0*/  FSETP.GT.AND P0, PT, R17, R12, PT ;  /* 0x0000000c1100720b */ /* 0x004fc40003f04000 */
[----:B------:R-:W-:Y:S02]  /*0200*/  FSETP.NAN.AND P2, PT, R17, R17, PT ;  /* 0x000000111100720b */ /* 0x000fe40003f48000 */
[----:B---3--:R-:W-:-:S09]  /*0210*/  FSETP.NAN.AND P1, PT, R14, R14, PT ;  /* 0x0000000e0e00720b */ /* 0x008fd20003f28000 */
[----:B------:R-:W-:Y:S02]  /*0220*/  @!P0 FSEL R17, R17, R12, P2 ;  /* 0x0000000c11118208 */ /* 0x000fe40001000000 */
[----:B------:R-:W-:Y:S02]  /*0230*/  LOP3.LUT P0, RZ, R16, 0x10, RZ, 0xc0, !PT ;  /* 0x0000001010ff7812 */ /* 0x000fe4000780c0ff */
[----:B----4-:R-:W-:Y:S02]  /*0240*/  FSETP.NAN.AND P2, PT, R15, R15, PT ;  /* 0x0000000f0f00720b */ /* 0x010fe40003f48000 */
[----:B------:R-:W-:Y:S02]  /*0250*/  ISETP.LT.AND P0, PT, R13, 0x10, !P0 ;  /* 0x000000100d00780c */ /* 0x000fe40004701270 */
[----:B------:R-:W-:-:S04]  /*0260*/  FSETP.GEU.AND P3, PT, R17, R14, PT ;  /* 0x0000000e1100720b */ /* 0x000fc80003f6e000 */
[----:B------:R-:W-:-:S04]  /*0270*/  @!P1 FSEL R14, R14, R17, !P3 ;  /* 0x000000110e0e9208 */ /* 0x000fc80005800000 */
[----:B------:R-:W-:-:S04]  /*0280*/  FSETP.GEU.AND P1, PT, R14, R15, PT ;  /* 0x0000000f0e00720b */ /* 0x000fc80003f2e000 */
[----:B------:R-:W-:Y:S01]  /*0290*/  @!P2 SEL R15, R15, R14, !P1 ;  /* 0x0000000e0f0fa207 */ /* 0x000fe20004800000 */
[----:B------:R-:W-:Y:S08]  /*02a0*/  @!P0 EXIT ;  /* 0x000000000000894d */ /* 0x000ff00003800000 */
[----:B------:R-:W-:Y:S01]  /*02b0*/  STG.E desc[UR4][R2.64], R15 ;  /* 0x0000000f02007986 */ /* 0x000fe2000c101904 */
[----:B------:R-:W-:Y:S05]  /*02c0*/  EXIT ;  /* 0x000000000000794d */ /* 0x000fea0003800000 */
.L_x_0:
[----:B------:R-:W-:-:S00]  /*02d0*/  BRA `(.L_x_0) ;  /* 0xfffffffc00fc7947 */ /* 0x000fc0000383ffff */
[----:B------:R-:W-:-:S00]  /*02e0*/  NOP ;  /* 0x0000000000007918 */ /* 0x000fc00000000000 */
        /* <DEDUP_REMOVED lines=9> */
.L_x_1:


//--------------------- .nv.constant0.triton_poi_fused_max_pool2d_with_indices_3 --------------------------
	.section	.nv.constant0.triton_poi_fused_max_pool2d_with_indices_3,"a",@progbits
	.sectionflags	@""
	.align	4
.nv.constant0.triton_poi_fused_max_pool2d_with_indices_3:
	.zero		548
